//
// Generated by NVIDIA NVVM Compiler
//
// Compiler Build ID: CL-36424714
// Cuda compilation tools, release 13.0, V13.0.88
// Based on NVVM 20.0.0
//

.version 9.0
.target sm_100
.address_size 64

	// .globl	_Z3addiPdPKd

.visible .entry _Z3addiPdPKd(
	.param .u32 _Z3addiPdPKd_param_0,
	.param .u64 .ptr .align 1 _Z3addiPdPKd_param_1,
	.param .u64 .ptr .align 1 _Z3addiPdPKd_param_2
)
{
	.reg .pred 	%p<7>;
	.reg .b32 	%r<31>;
	.reg .b64 	%rd<18>;
	.reg .b64 	%fd<16>;

	ld.param.u32 	%r12, [_Z3addiPdPKd_param_0];
	ld.param.u64 	%rd3, [_Z3addiPdPKd_param_1];
	ld.param.u64 	%rd4, [_Z3addiPdPKd_param_2];
	cvta.to.global.u64 	%rd1, %rd4;
	cvta.to.global.u64 	%rd2, %rd3;
	mov.u32 	%r13, %ctaid.x;
	mov.u32 	%r14, %ntid.x;
	mov.u32 	%r15, %tid.x;
	mad.lo.s32 	%r29, %r13, %r14, %r15;
	mov.u32 	%r16, %nctaid.x;
	mul.lo.s32 	%r2, %r14, %r16;
	setp.ge.s32 	%p1, %r29, %r12;
	@%p1 bra 	$L__BB0_7;
	add.s32 	%r17, %r29, %r2;
	max.s32 	%r18, %r12, %r17;
	setp.lt.s32 	%p2, %r17, %r12;
	selp.u32 	%r19, 1, 0, %p2;
	add.s32 	%r20, %r17, %r19;
	sub.s32 	%r21, %r18, %r20;
	div.u32 	%r22, %r21, %r2;
	add.s32 	%r3, %r22, %r19;
	and.b32  	%r23, %r3, 3;
	setp.eq.s32 	%p3, %r23, 3;
	@%p3 bra 	$L__BB0_4;
	add.s32 	%r24, %r3, 1;
	and.b32  	%r25, %r24, 3;
	neg.s32 	%r27, %r25;
$L__BB0_3:
	.pragma "nounroll";
	mul.wide.s32 	%rd5, %r29, 8;
	add.s64 	%rd6, %rd1, %rd5;
	add.s64 	%rd7, %rd2, %rd5;
	ld.global.f64 	%fd1, [%rd7];
	ld.global.f64 	%fd2, [%rd6];
	add.f64 	%fd3, %fd1, %fd2;
	st.global.f64 	[%rd7], %fd3;
	add.s32 	%r29, %r29, %r2;
	add.s32 	%r27, %r27, 1;
	setp.ne.s32 	%p4, %r27, 0;
	@%p4 bra 	$L__BB0_3;
$L__BB0_4:
	setp.lt.u32 	%p5, %r3, 3;
	@%p5 bra 	$L__BB0_7;
	mul.wide.s32 	%rd11, %r2, 8;
	shl.b32 	%r26, %r2, 2;
$L__BB0_6:
	mul.wide.s32 	%rd8, %r29, 8;
	add.s64 	%rd9, %rd2, %rd8;
	ld.global.f64 	%fd4, [%rd9];
	add.s64 	%rd10, %rd1, %rd8;
	ld.global.f64 	%fd5, [%rd10];
	add.f64 	%fd6, %fd4, %fd5;
	st.global.f64 	[%rd9], %fd6;
	add.s64 	%rd12, %rd9, %rd11;
	ld.global.f64 	%fd7, [%rd12];
	add.s64 	%rd13, %rd10, %rd11;
	ld.global.f64 	%fd8, [%rd13];
	add.f64 	%fd9, %fd7, %fd8;
	st.global.f64 	[%rd12], %fd9;
	add.s64 	%rd14, %rd12, %rd11;
	ld.global.f64 	%fd10, [%rd14];
	add.s64 	%rd15, %rd13, %rd11;
	ld.global.f64 	%fd11, [%rd15];
	add.f64 	%fd12, %fd10, %fd11;
	st.global.f64 	[%rd14], %fd12;
	add.s64 	%rd16, %rd14, %rd11;
	ld.global.f64 	%fd13, [%rd16];
	add.s64 	%rd17, %rd15, %rd11;
	ld.global.f64 	%fd14, [%rd17];
	add.f64 	%fd15, %fd13, %fd14;
	st.global.f64 	[%rd16], %fd15;
	add.s32 	%r29, %r26, %r29;
	setp.lt.s32 	%p6, %r29, %r12;
	@%p6 bra 	$L__BB0_6;
$L__BB0_7:
	ret;

}


// ===== COMPILED SASS (sm_100) =====

	.target	sm_100

	.elftype	@"ET_EXEC"


//--------------------- .note.nv.tkinfo           --------------------------
	.section	.note.nv.tkinfo,"",@"SHT_NOTE"
	.sectionflags	@"SHF_NOTE_NV_TKINFO"
	.tkinfo
        /*0018*/ 	.word	0x00000002
        /*0030*/ 	.string	""
        /*0030*/ 	.string	"ptxas"
        /*0030*/ 	.string	"Cuda compilation tools, release 13.0, V13.0.88"
        /*0030*/ 	.string	"Build cuda_13.0.r13.0/compiler.36424714_0"
        /*0030*/ 	.string	"-arch sm_100 -m 64 "



//--------------------- .note.nv.cuinfo           --------------------------
	.section	.note.nv.cuinfo,"",@"SHT_NOTE"
	.sectionflags	@"SHF_NOTE_NV_CUINFO"
        /*0018*/ 	.short	0x0002
        /*001a*/ 	.short	0x0064
        /*001c*/ 	.short	0x0082
	.zero		2


//--------------------- .nv.info                  --------------------------
	.section	.nv.info,"",@"SHT_CUDA_INFO"
	.align	4


	//----- nvinfo : EIATTR_REGCOUNT
	.align		4
        /*0000*/ 	.byte	0x04, 0x2f
        /*0002*/ 	.short	(.L_1 - .L_0)
	.align		4
.L_0:
        /*0004*/ 	.word	index@(_Z3addiPdPKd)
        /*0008*/ 	.word	0x00000018


	//----- nvinfo : EIATTR_FRAME_SIZE
	.align		4
.L_1:
        /*000c*/ 	.byte	0x04, 0x11
        /*000e*/ 	.short	(.L_3 - .L_2)
	.align		4
.L_2:
        /*0010*/ 	.word	index@(_Z3addiPdPKd)
        /*0014*/ 	.word	0x00000000


	//----- nvinfo : EIATTR_MIN_STACK_SIZE
	.align		4
.L_3:
        /*0018*/ 	.byte	0x04, 0x12
        /*001a*/ 	.short	(.L_5 - .L_4)
	.align		4
.L_4:
        /*001c*/ 	.word	index@(_Z3addiPdPKd)
        /*0020*/ 	.word	0x00000000
.L_5:


//--------------------- .nv.compat                --------------------------
	.section	.nv.compat,"",@"SHT_CUDA_COMPAT_INFO"
	.align	4
        /*0000*/ 	.byte	0x02, 0x09, 0x00, 0x00, 0x02, 0x02, 0x01, 0x00, 0x02, 0x05, 0x05, 0x00, 0x03, 0x07, 0x01, 0x01
        /*0010*/ 	.byte	0x02, 0x03, 0x00, 0x00, 0x02, 0x06, 0x01, 0x00, 0x04, 0x0b, 0x08, 0x00, 0x01, 0x00, 0x00, 0x00
        /*0020*/ 	.byte	0x00, 0x00, 0x00, 0x00


//--------------------- .nv.info._Z3addiPdPKd     --------------------------
	.section	.nv.info._Z3addiPdPKd,"",@"SHT_CUDA_INFO"
	.sectionflags	@""
	.align	4


	//----- nvinfo : EIATTR_CUDA_API_VERSION
	.align		4
        /*0000*/ 	.byte	0x04, 0x37
        /*0002*/ 	.short	(.L_7 - .L_6)
.L_6:
        /*0004*/ 	.word	0x00000082


	//----- nvinfo : EIATTR_KPARAM_INFO
	.align		4
.L_7:
        /*0008*/ 	.byte	0x04, 0x17
        /*000a*/ 	.short	(.L_9 - .L_8)
.L_8:
        /*000c*/ 	.word	0x00000000
        /*0010*/ 	.short	0x0002
        /*0012*/ 	.short	0x0010
        /*0014*/ 	.byte	0x00, 0xf5, 0x21, 0x00


	//----- nvinfo : EIATTR_KPARAM_INFO
	.align		4
.L_9:
        /*0018*/ 	.byte	0x04, 0x17
        /*001a*/ 	.short	(.L_11 - .L_10)
.L_10:
        /*001c*/ 	.word	0x00000000
        /*0020*/ 	.short	0x0001
        /*0022*/ 	.short	0x0008
        /*0024*/ 	.byte	0x00, 0xf5, 0x21, 0x00


	//----- nvinfo : EIATTR_KPARAM_INFO
	.align		4
.L_11:
        /*0028*/ 	.byte	0x04, 0x17
        /*002a*/ 	.short	(.L_13 - .L_12)
.L_12:
        /*002c*/ 	.word	0x00000000
        /*0030*/ 	.short	0x0000
        /*0032*/ 	.short	0x0000
        /*0034*/ 	.byte	0x00, 0xf0, 0x11, 0x00


	//----- nvinfo : EIATTR_SPARSE_MMA_MASK
	.align		4
.L_13:
        /*0038*/ 	.byte	0x03, 0x50
        /*003a*/ 	.short	0x0000


	//----- nvinfo : EIATTR_MAXREG_COUNT
	.align		4
        /*003c*/ 	.byte	0x03, 0x1b
        /*003e*/ 	.short	0x00ff


	//----- nvinfo : EIATTR_MERCURY_ISA_VERSION
	.align		4
        /*0040*/ 	.byte	0x03, 0x5f
        /*0042*/ 	.short	0x0101


	//----- nvinfo : EIATTR_VRC_CTA_INIT_COUNT
	.align		4
        /*0044*/ 	.byte	0x02, 0x4a
	.zero		1
	.zero		1


	//----- nvinfo : EIATTR_EXIT_INSTR_OFFSETS
	.align		4
        /*0048*/ 	.byte	0x04, 0x1c
        /*004a*/ 	.short	(.L_15 - .L_14)


	//   ....[0]....
.L_14:
        /*004c*/ 	.word	0x00000090


	//   ....[1]....
        /*0050*/ 	.word	0x00000380


	//   ....[2]....
        /*0054*/ 	.word	0x00000560


	//----- nvinfo : EIATTR_CRS_STACK_SIZE
	.align		4
.L_15:
        /*0058*/ 	.byte	0x04, 0x1e
        /*005a*/ 	.short	(.L_17 - .L_16)
.L_16:
        /*005c*/ 	.word	0x00000000


	//----- nvinfo : EIATTR_CBANK_PARAM_SIZE
	.align		4
.L_17:
        /*0060*/ 	.byte	0x03, 0x19
        /*0062*/ 	.short	0x0018


	//----- nvinfo : EIATTR_PARAM_CBANK
	.align		4
        /*0064*/ 	.byte	0x04, 0x0a
        /*0066*/ 	.short	(.L_19 - .L_18)
	.align		4
.L_18:
        /*0068*/ 	.word	index@(.nv.constant0._Z3addiPdPKd)
        /*006c*/ 	.short	0x0380
        /*006e*/ 	.short	0x0018


	//----- nvinfo : EIATTR_SW_WAR
	.align		4
.L_19:
        /*0070*/ 	.byte	0x04, 0x36
        /*0072*/ 	.short	(.L_21 - .L_20)
.L_20:
        /*0074*/ 	.word	0x00000008
.L_21:


//--------------------- .nv.callgraph             --------------------------
	.section	.nv.callgraph,"",@"SHT_CUDA_CALLGRAPH"
	.align	4
	.sectionentsize	8
	.align		4
        /*0000*/ 	.word	0x00000000
	.align		4
        /*0004*/ 	.word	0xffffffff
	.align		4
        /*0008*/ 	.word	0x00000000
	.align		4
        /*000c*/ 	.word	0xfffffffe
	.align		4
        /*0010*/ 	.word	0x00000000
	.align		4
        /*0014*/ 	.word	0xfffffffd
	.align		4
        /*0018*/ 	.word	0x00000000
	.align		4
        /*001c*/ 	.word	0xfffffffc


//--------------------- .text._Z3addiPdPKd        --------------------------
	.section	.text._Z3addiPdPKd,"ax",@progbits
	.align	128
        .global         _Z3addiPdPKd
        .type           _Z3addiPdPKd,@function
        .size           _Z3addiPdPKd,(.L_x_5 - _Z3addiPdPKd)
        .other          _Z3addiPdPKd,@"STO_CUDA_ENTRY STV_DEFAULT"
_Z3addiPdPKd:
.text._Z3addiPdPKd:
[----:B------:R-:W-:Y:S01]  /*0000*/  LDC R1, c[0x0][0x37c] ;  /* 0x0000df00ff017b82 */ /* 0x000fe20000000800 */
[----:B------:R-:W0:Y:S07]  /*0010*/  S2R R3, SR_TID.X ;  /* 0x0000000000037919 */ /* 0x000e2e0000002100 */
[----:B------:R-:W0:Y:S01]  /*0020*/  S2UR UR4, SR_CTAID.X ;  /* 0x00000000000479c3 */ /* 0x000e220000002500 */
[----:B------:R-:W1:Y:S07]  /*0030*/  LDCU UR6, c[0x0][0x380] ;  /* 0x00007000ff0677ac */ /* 0x000e6e0008000800 */
[----:B------:R-:W0:Y:S01]  /*0040*/  LDC R0, c[0x0][0x360] ;  /* 0x0000d800ff007b82 */ /* 0x000e220000000800 */
[----:B------:R-:W2:Y:S01]  /*0050*/  LDCU UR5, c[0x0][0x370] ;  /* 0x00006e00ff0577ac */ /* 0x000ea20008000800 */
[----:B0-----:R-:W-:-:S02]  /*0060*/  IMAD R3, R0, UR4, R3 ;  /* 0x0000000400037c24 */ /* 0x001fc4000f8e0203 */
[----:B--2---:R-:W-:-:S03]  /*0070*/  IMAD R0, R0, UR5, RZ ;  /* 0x0000000500007c24 */ /* 0x004fc6000f8e02ff */
[----:B-1----:R-:W-:-:S13]  /*0080*/  ISETP.GE.AND P0, PT, R3, UR6, PT ;  /* 0x0000000603007c0c */ /* 0x002fda000bf06270 */
[----:B------:R-:W-:Y:S05]  /*0090*/  @P0 EXIT ;  /* 0x000000000000094d */ /* 0x000fea0003800000 */
[----:B------:R-:W0:Y:S01]  /*00a0*/  I2F.U32.RP R8, R0 ;  /* 0x0000000000087306 */ /* 0x000e220000209000 */
[C---:B------:R-:W-:Y:S01]  /*00b0*/  IADD3 R2, PT, PT, R0.reuse, R3, RZ ;  /* 0x0000000300027210 */ /* 0x040fe20007ffe0ff */
[----:B------:R-:W-:Y:S01]  /*00c0*/  IMAD.MOV R9, RZ, RZ, -R0 ;  /* 0x000000ffff097224 */ /* 0x000fe200078e0a00 */
[----:B------:R-:W-:Y:S01]  /*00d0*/  ISETP.NE.U32.AND P2, PT, R0, RZ, PT ;  /* 0x000000ff0000720c */ /* 0x000fe20003f45070 */
[----:B------:R-:W1:Y:S01]  /*00e0*/  LDCU.64 UR4, c[0x0][0x358] ;  /* 0x00006b00ff0477ac */ /* 0x000e620008000a00 */
[C---:B------:R-:W-:Y:S01]  /*00f0*/  ISETP.GE.AND P0, PT, R2.reuse, UR6, PT ;  /* 0x0000000602007c0c */ /* 0x040fe2000bf06270 */
[----:B------:R-:W-:Y:S01]  /*0100*/  BSSY.RECONVERGENT B0, `(.L_x_0) ;  /* 0x0000027000007945 */ /* 0x000fe20003800200 */
[----:B------:R-:W-:Y:S02]  /*0110*/  VIMNMX R7, PT, PT, R2, UR6, !PT ;  /* 0x0000000602077c48 */ /* 0x000fe4000ffe0100 */
[----:B------:R-:W-:-:S04]  /*0120*/  SEL R6, RZ, 0x1, P0 ;  /* 0x00000001ff067807 */ /* 0x000fc80000000000 */
[----:B------:R-:W-:Y:S01]  /*0130*/  IADD3 R7, PT, PT, R7, -R2, -R6 ;  /* 0x8000000207077210 */ /* 0x000fe20007ffe806 */
[----:B0-----:R-:W0:Y:S02]  /*0140*/  MUFU.RCP R8, R8 ;  /* 0x0000000800087308 */ /* 0x001e240000001000 */
[----:B0-----:R-:W-:-:S06]  /*0150*/  IADD3 R4, PT, PT, R8, 0xffffffe, RZ ;  /* 0x0ffffffe08047810 */ /* 0x001fcc0007ffe0ff */
[----:B------:R0:W2:Y:S02]  /*0160*/  F2I.FTZ.U32.TRUNC.NTZ R5, R4 ;  /* 0x0000000400057305 */ /* 0x0000a4000021f000 */
[----:B0-----:R-:W-:Y:S02]  /*0170*/  IMAD.MOV.U32 R4, RZ, RZ, RZ ;  /* 0x000000ffff047224 */ /* 0x001fe400078e00ff */
[----:B--2---:R-:W-:-:S04]  /*0180*/  IMAD R9, R9, R5, RZ ;  /* 0x0000000509097224 */ /* 0x004fc800078e02ff */
[----:B------:R-:W-:-:S06]  /*0190*/  IMAD.HI.U32 R8, R5, R9, R4 ;  /* 0x0000000905087227 */ /* 0x000fcc00078e0004 */
[----:B------:R-:W-:-:S05]  /*01a0*/  IMAD.HI.U32 R5, R8, R7, RZ ;  /* 0x0000000708057227 */ /* 0x000fca00078e00ff */
[----:B------:R-:W-:-:S05]  /*01b0*/  IADD3 R2, PT, PT, -R5, RZ, RZ ;  /* 0x000000ff05027210 */ /* 0x000fca0007ffe1ff */
[----:B------:R-:W-:-:S05]  /*01c0*/  IMAD R7, R0, R2, R7 ;  /* 0x0000000200077224 */ /* 0x000fca00078e0207 */
[----:B------:R-:W-:-:S13]  /*01d0*/  ISETP.GE.U32.AND P0, PT, R7, R0, PT ;  /* 0x000000000700720c */ /* 0x000fda0003f06070 */
[----:B------:R-:W-:Y:S01]  /*01e0*/  @P0 IMAD.IADD R7, R7, 0x1, -R0 ;  /* 0x0000000107070824 */ /* 0x000fe200078e0a00 */
[----:B------:R-:W-:-:S04]  /*01f0*/  @P0 IADD3 R5, PT, PT, R5, 0x1, RZ ;  /* 0x0000000105050810 */ /* 0x000fc80007ffe0ff */
[----:B------:R-:W-:-:S13]  /*0200*/  ISETP.GE.U32.AND P1, PT, R7, R0, PT ;  /* 0x000000000700720c */ /* 0x000fda0003f26070 */
[----:B------:R-:W-:Y:S01]  /*0210*/  @P1 VIADD R5, R5, 0x1 ;  /* 0x0000000105051836 */ /* 0x000fe20000000000 */
[----:B------:R-:W-:-:S04]  /*0220*/  @!P2 LOP3.LUT R5, RZ, R0, RZ, 0x33, !PT ;  /* 0x00000000ff05a212 */ /* 0x000fc800078e33ff */
[----:B------:R-:W-:-:S04]  /*0230*/  IADD3 R2, PT, PT, R6, R5, RZ ;  /* 0x0000000506027210 */ /* 0x000fc80007ffe0ff */
[C---:B------:R-:W-:Y:S02]  /*0240*/  LOP3.LUT R4, R2.reuse, 0x3, RZ, 0xc0, !PT ;  /* 0x0000000302047812 */ /* 0x040fe400078ec0ff */
[----:B------:R-:W-:Y:S02]  /*0250*/  ISETP.GE.U32.AND P1, PT, R2, 0x3, PT ;  /* 0x000000030200780c */ /* 0x000fe40003f26070 */
[----:B------:R-:W-:-:S13]  /*0260*/  ISETP.NE.AND P0, PT, R4, 0x3, PT ;  /* 0x000000030400780c */ /* 0x000fda0003f05270 */
[----:B-1----:R-:W-:Y:S05]  /*0270*/  @!P0 BRA `(.L_x_1) ;  /* 0x00000000003c8947 */ /* 0x002fea0003800000 */
[----:B------:R-:W0:Y:S01]  /*0280*/  LDC.64 R10, c[0x0][0x390] ;  /* 0x0000e400ff0a7b82 */ /* 0x000e220000000a00 */
[----:B------:R-:W-:-:S05]  /*0290*/  VIADD R2, R2, 0x1 ;  /* 0x0000000102027836 */ /* 0x000fca0000000000 */
[----:B------:R-:W-:Y:S02]  /*02a0*/  LOP3.LUT R2, R2, 0x3, RZ, 0xc0, !PT ;  /* 0x0000000302027812 */ /* 0x000fe400078ec0ff */
[----:B------:R-:W1:Y:S02]  /*02b0*/  LDC.64 R12, c[0x0][0x388] ;  /* 0x0000e200ff0c7b82 */ /* 0x000e640000000a00 */
[----:B------:R-:W-:-:S07]  /*02c0*/  IADD3 R2, PT, PT, -R2, RZ, RZ ;  /* 0x000000ff02027210 */ /* 0x000fce0007ffe1ff */
.L_x_2:
[----:B0-----:R-:W-:-:S04]  /*02d0*/  IMAD.WIDE R4, R3, 0x8, R10 ;  /* 0x0000000803047825 */ /* 0x001fc800078e020a */
[----:B-12---:R-:W-:Y:S02]  /*02e0*/  IMAD.WIDE R6, R3, 0x8, R12 ;  /* 0x0000000803067825 */ /* 0x006fe400078e020c */
[----:B------:R-:W2:Y:S04]  /*02f0*/  LDG.E.64 R4, desc[UR4][R4.64] ;  /* 0x0000000404047981 */ /* 0x000ea8000c1e1b00 */
[----:B------:R-:W2:Y:S01]  /*0300*/  LDG.E.64 R8, desc[UR4][R6.64] ;  /* 0x0000000406087981 */ /* 0x000ea2000c1e1b00 */
[----:B------:R-:W-:Y:S01]  /*0310*/  VIADD R2, R2, 0x1 ;  /* 0x0000000102027836 */ /* 0x000fe20000000000 */
[----:B------:R-:W-:-:S04]  /*0320*/  IADD3 R3, PT, PT, R0, R3, RZ ;  /* 0x0000000300037210 */ /* 0x000fc80007ffe0ff */
[----:B------:R-:W-:Y:S01]  /*0330*/  ISETP.NE.AND P0, PT, R2, RZ, PT ;  /* 0x000000ff0200720c */ /* 0x000fe20003f05270 */
[----:B--2---:R-:W-:-:S07]  /*0340*/  DADD R8, R8, R4 ;  /* 0x0000000008087229 */ /* 0x004fce0000000004 */
[----:B------:R2:W-:Y:S05]  /*0350*/  STG.E.64 desc[UR4][R6.64], R8 ;  /* 0x0000000806007986 */ /* 0x0005ea000c101b04 */
[----:B------:R-:W-:Y:S05]  /*0360*/  @P0 BRA `(.L_x_2) ;  /* 0xfffffffc00d80947 */ /* 0x000fea000383ffff */
.L_x_1:
[----:B------:R-:W-:Y:S05]  /*0370*/  BSYNC.RECONVERGENT B0 ;  /* 0x0000000000007941 */ /* 0x000fea0003800200 */
.L_x_0:
[----:B------:R-:W-:Y:S05]  /*0380*/  @!P1 EXIT ;  /* 0x000000000000994d */ /* 0x000fea0003800000 */
.L_x_3:
[----:B-1----:R-:W0:Y:S08]  /*0390*/  LDC.64 R4, c[0x0][0x388] ;  /* 0x0000e200ff047b82 */ /* 0x002e300000000a00 */
[----:B--2---:R-:W1:Y:S01]  /*03a0*/  LDC.64 R6, c[0x0][0x390] ;  /* 0x0000e400ff067b82 */ /* 0x004e620000000a00 */
[----:B0-----:R-:W-:-:S05]  /*03b0*/  IMAD.WIDE R20, R3, 0x8, R4 ;  /* 0x0000000803147825 */ /* 0x001fca00078e0204 */
[----:B------:R-:W2:Y:S01]  /*03c0*/  LDG.E.64 R4, desc[UR4][R20.64] ;  /* 0x0000000414047981 */ /* 0x000ea2000c1e1b00 */
[----:B-1----:R-:W-:-:S05]  /*03d0*/  IMAD.WIDE R14, R3, 0x8, R6 ;  /* 0x00000008030e7825 */ /* 0x002fca00078e0206 */
[----:B------:R-:W2:Y:S01]  /*03e0*/  LDG.E.64 R6, desc[UR4][R14.64] ;  /* 0x000000040e067981 */ /* 0x000ea2000c1e1b00 */
[----:B------:R-:W-:Y:S01]  /*03f0*/  IMAD.WIDE R10, R0, 0x8, R14 ;  /* 0x00000008000a7825 */ /* 0x000fe200078e020e */
[----:B--2---:R-:W-:-:S03]  /*0400*/  DADD R4, R4, R6 ;  /* 0x0000000004047229 */ /* 0x004fc60000000006 */
[----:B------:R-:W-:-:S04]  /*0410*/  IMAD.WIDE R6, R0, 0x8, R20 ;  /* 0x0000000800067825 */ /* 0x000fc800078e0214 */
[----:B------:R0:W-:Y:S04]  /*0420*/  STG.E.64 desc[UR4][R20.64], R4 ;  /* 0x0000000414007986 */ /* 0x0001e8000c101b04 */
[----:B------:R-:W2:Y:S04]  /*0430*/  LDG.E.64 R8, desc[UR4][R6.64] ;  /* 0x0000000406087981 */ /* 0x000ea8000c1e1b00 */
[----:B------:R-:W2:Y:S01]  /*0440*/  LDG.E.64 R12, desc[UR4][R10.64] ;  /* 0x000000040a0c7981 */ /* 0x000ea2000c1e1b00 */
[----:B------:R-:W-:Y:S01]  /*0450*/  IMAD.WIDE R16, R0, 0x8, R10 ;  /* 0x0000000800107825 */ /* 0x000fe200078e020a */
[----:B--2---:R-:W-:-:S03]  /*0460*/  DADD R8, R8, R12 ;  /* 0x0000000008087229 */ /* 0x004fc6000000000c */
[----:B------:R-:W-:-:S04]  /*0470*/  IMAD.WIDE R12, R0, 0x8, R6 ;  /* 0x00000008000c7825 */ /* 0x000fc800078e0206 */
[----:B------:R1:W-:Y:S04]  /*0480*/  STG.E.64 desc[UR4][R6.64], R8 ;  /* 0x0000000806007986 */ /* 0x0003e8000c101b04 */
[----:B------:R-:W2:Y:S04]  /*0490*/  LDG.E.64 R14, desc[UR4][R12.64] ;  /* 0x000000040c0e7981 */ /* 0x000ea8000c1e1b00 */
[----:B------:R-:W2:Y:S01]  /*04a0*/  LDG.E.64 R18, desc[UR4][R16.64] ;  /* 0x0000000410127981 */ /* 0x000ea2000c1e1b00 */
[----:B0-----:R-:W-:Y:S01]  /*04b0*/  IMAD.WIDE R4, R0, 0x8, R12 ;  /* 0x0000000800047825 */ /* 0x001fe200078e020c */
[----:B--2---:R-:W-:-:S03]  /*04c0*/  DADD R14, R14, R18 ;  /* 0x000000000e0e7229 */ /* 0x004fc60000000012 */
[----:B------:R-:W-:-:S04]  /*04d0*/  IMAD.WIDE R18, R0, 0x8, R16 ;  /* 0x0000000800127825 */ /* 0x000fc800078e0210 */
[----:B------:R1:W-:Y:S04]  /*04e0*/  STG.E.64 desc[UR4][R12.64], R14 ;  /* 0x0000000e0c007986 */ /* 0x0003e8000c101b04 */
[----:B------:R-:W2:Y:S04]  /*04f0*/  LDG.E.64 R18, desc[UR4][R18.64] ;  /* 0x0000000412127981 */ /* 0x000ea8000c1e1b00 */
[----:B------:R-:W2:Y:S01]  /*0500*/  LDG.E.64 R10, desc[UR4][R4.64] ;  /* 0x00000004040a7981 */ /* 0x000ea2000c1e1b00 */
[----:B------:R-:W-:-:S04]  /*0510*/  LEA R3, R0, R3, 0x2 ;  /* 0x0000000300037211 */ /* 0x000fc800078e10ff */
[----:B------:R-:W-:Y:S01]  /*0520*/  ISETP.GE.AND P0, PT, R3, UR6, PT ;  /* 0x0000000603007c0c */ /* 0x000fe2000bf06270 */
[----:B--2---:R-:W-:-:S07]  /*0530*/  DADD R10, R10, R18 ;  /* 0x000000000a0a7229 */ /* 0x004fce0000000012 */
[----:B------:R1:W-:Y:S05]  /*0540*/  STG.E.64 desc[UR4][R4.64], R10 ;  /* 0x0000000a04007986 */ /* 0x0003ea000c101b04 */
[----:B------:R-:W-:Y:S05]  /*0550*/  @!P0 BRA `(.L_x_3) ;  /* 0xfffffffc008c8947 */ /* 0x000fea000383ffff */
[----:B------:R-:W-:Y:S05]  /*0560*/  EXIT ;  /* 0x000000000000794d */ /* 0x000fea0003800000 */
.L_x_4:
[----:B------:R-:W-:-:S00]  /*0570*/  BRA `(.L_x_4) ;  /* 0xfffffffc00fc7947 */ /* 0x000fc0000383ffff */
[----:B------:R-:W-:-:S00]  /*0580*/  NOP ;  /* 0x0000000000007918 */ /* 0x000fc00000000000 */
[----:B------:R-:W-:-:S00]  /*0590*/  NOP ;  /* 0x0000000000007918 */ /* 0x000fc00000000000 */
[----:B------:R-:W-:-:S00]  /*05a0*/  NOP ;  /* 0x0000000000007918 */ /* 0x000fc00000000000 */
[----:B------:R-:W-:-:S00]  /*05b0*/  NOP ;  /* 0x0000000000007918 */ /* 0x000fc00000000000 */
[----:B------:R-:W-:-:S00]  /*05c0*/  NOP ;  /* 0x0000000000007918 */ /* 0x000fc00000000000 */
[----:B------:R-:W-:-:S00]  /*05d0*/  NOP ;  /* 0x0000000000007918 */ /* 0x000fc00000000000 */
[----:B------:R-:W-:-:S00]  /*05e0*/  NOP ;  /* 0x0000000000007918 */ /* 0x000fc00000000000 */
[----:B------:R-:W-:-:S00]  /*05f0*/  NOP ;  /* 0x0000000000007918 */ /* 0x000fc00000000000 */
.L_x_5:


//--------------------- .nv.shared.reserved.0     --------------------------
	.section	.nv.shared.reserved.0,"aw",@nobits
	.weak		__nv_reservedSMEM_offset_0_alias
	.size		__nv_reservedSMEM_offset_0_alias, 0, 64
	.other		__nv_reservedSMEM_offset_0_alias,@"STO_CUDA_RESERVED_SHARED STV_DEFAULT"
__nv_reservedSMEM_offset_0_alias:
	.zero		0
	.zero		64


//--------------------- .nv.constant0._Z3addiPdPKd --------------------------
	.section	.nv.constant0._Z3addiPdPKd,"a",@progbits
	.sectionflags	@""
	.align	4
.nv.constant0._Z3addiPdPKd:
	.zero		920


//--------------------- SYMBOLS --------------------------

	.type		.nv.reservedSmem.offset0,@object
	.size		.nv.reservedSmem.offset0,0x4
